//
// Generated by NVIDIA NVVM Compiler
//
// Compiler Build ID: CL-36424714
// Cuda compilation tools, release 13.0, V13.0.88
// Based on NVVM 20.0.0
//

.version 9.0
.target sm_100
.address_size 64

	// .globl	_Z8cudaWarpPdPKdS1_S1_S1_S1_S1_S1_S1_S1_S1_S1_S1_

.visible .entry _Z8cudaWarpPdPKdS1_S1_S1_S1_S1_S1_S1_S1_S1_S1_S1_(
	.param .u64 .ptr .align 1 _Z8cudaWarpPdPKdS1_S1_S1_S1_S1_S1_S1_S1_S1_S1_S1__param_0,
	.param .u64 .ptr .align 1 _Z8cudaWarpPdPKdS1_S1_S1_S1_S1_S1_S1_S1_S1_S1_S1__param_1,
	.param .u64 .ptr .align 1 _Z8cudaWarpPdPKdS1_S1_S1_S1_S1_S1_S1_S1_S1_S1_S1__param_2,
	.param .u64 .ptr .align 1 _Z8cudaWarpPdPKdS1_S1_S1_S1_S1_S1_S1_S1_S1_S1_S1__param_3,
	.param .u64 .ptr .align 1 _Z8cudaWarpPdPKdS1_S1_S1_S1_S1_S1_S1_S1_S1_S1_S1__param_4,
	.param .u64 .ptr .align 1 _Z8cudaWarpPdPKdS1_S1_S1_S1_S1_S1_S1_S1_S1_S1_S1__param_5,
	.param .u64 .ptr .align 1 _Z8cudaWarpPdPKdS1_S1_S1_S1_S1_S1_S1_S1_S1_S1_S1__param_6,
	.param .u64 .ptr .align 1 _Z8cudaWarpPdPKdS1_S1_S1_S1_S1_S1_S1_S1_S1_S1_S1__param_7,
	.param .u64 .ptr .align 1 _Z8cudaWarpPdPKdS1_S1_S1_S1_S1_S1_S1_S1_S1_S1_S1__param_8,
	.param .u64 .ptr .align 1 _Z8cudaWarpPdPKdS1_S1_S1_S1_S1_S1_S1_S1_S1_S1_S1__param_9,
	.param .u64 .ptr .align 1 _Z8cudaWarpPdPKdS1_S1_S1_S1_S1_S1_S1_S1_S1_S1_S1__param_10,
	.param .u64 .ptr .align 1 _Z8cudaWarpPdPKdS1_S1_S1_S1_S1_S1_S1_S1_S1_S1_S1__param_11,
	.param .u64 .ptr .align 1 _Z8cudaWarpPdPKdS1_S1_S1_S1_S1_S1_S1_S1_S1_S1_S1__param_12
)
{
	.reg .pred 	%p<2>;
	.reg .b32 	%r<19>;
	.reg .b32 	%f<29>;
	.reg .b64 	%rd<56>;
	.reg .b64 	%fd<40>;

	ld.param.u64 	%rd2, [_Z8cudaWarpPdPKdS1_S1_S1_S1_S1_S1_S1_S1_S1_S1_S1__param_1];
	ld.param.u64 	%rd4, [_Z8cudaWarpPdPKdS1_S1_S1_S1_S1_S1_S1_S1_S1_S1_S1__param_3];
	ld.param.u64 	%rd5, [_Z8cudaWarpPdPKdS1_S1_S1_S1_S1_S1_S1_S1_S1_S1_S1__param_4];
	ld.param.u64 	%rd6, [_Z8cudaWarpPdPKdS1_S1_S1_S1_S1_S1_S1_S1_S1_S1_S1__param_5];
	ld.param.u64 	%rd8, [_Z8cudaWarpPdPKdS1_S1_S1_S1_S1_S1_S1_S1_S1_S1_S1__param_7];
	ld.param.u64 	%rd9, [_Z8cudaWarpPdPKdS1_S1_S1_S1_S1_S1_S1_S1_S1_S1_S1__param_8];
	ld.param.u64 	%rd10, [_Z8cudaWarpPdPKdS1_S1_S1_S1_S1_S1_S1_S1_S1_S1_S1__param_9];
	ld.param.u64 	%rd11, [_Z8cudaWarpPdPKdS1_S1_S1_S1_S1_S1_S1_S1_S1_S1_S1__param_10];
	ld.param.u64 	%rd12, [_Z8cudaWarpPdPKdS1_S1_S1_S1_S1_S1_S1_S1_S1_S1_S1__param_11];
	ld.param.u64 	%rd13, [_Z8cudaWarpPdPKdS1_S1_S1_S1_S1_S1_S1_S1_S1_S1_S1__param_12];
	cvta.to.global.u64 	%rd14, %rd13;
	mov.u32 	%r2, %tid.x;
	mov.u32 	%r3, %ntid.x;
	mov.u32 	%r4, %ctaid.x;
	mad.lo.s32 	%r1, %r3, %r4, %r2;
	ld.global.f64 	%fd1, [%rd14];
	cvt.rzi.s32.f64 	%r5, %fd1;
	setp.ge.s32 	%p1, %r1, %r5;
	@%p1 bra 	$L__BB0_2;
	ld.param.u64 	%rd55, [_Z8cudaWarpPdPKdS1_S1_S1_S1_S1_S1_S1_S1_S1_S1_S1__param_6];
	ld.param.u64 	%rd54, [_Z8cudaWarpPdPKdS1_S1_S1_S1_S1_S1_S1_S1_S1_S1_S1__param_2];
	ld.param.u64 	%rd53, [_Z8cudaWarpPdPKdS1_S1_S1_S1_S1_S1_S1_S1_S1_S1_S1__param_0];
	cvta.to.global.u64 	%rd15, %rd55;
	cvta.to.global.u64 	%rd16, %rd5;
	cvta.to.global.u64 	%rd17, %rd6;
	cvta.to.global.u64 	%rd18, %rd8;
	cvta.to.global.u64 	%rd19, %rd9;
	cvta.to.global.u64 	%rd20, %rd10;
	cvta.to.global.u64 	%rd21, %rd11;
	cvta.to.global.u64 	%rd22, %rd12;
	cvta.to.global.u64 	%rd23, %rd4;
	cvta.to.global.u64 	%rd24, %rd2;
	cvta.to.global.u64 	%rd25, %rd54;
	cvta.to.global.u64 	%rd26, %rd53;
	mul.wide.s32 	%rd27, %r1, 8;
	add.s64 	%rd28, %rd15, %rd27;
	ld.global.f64 	%fd2, [%rd28];
	cvt.rzi.s32.f64 	%r6, %fd2;
	mul.wide.s32 	%rd29, %r6, 8;
	add.s64 	%rd30, %rd16, %rd29;
	ld.global.f64 	%fd3, [%rd30];
	cvt.rzi.s32.f64 	%r7, %fd3;
	ld.global.f64 	%fd4, [%rd17];
	cvt.rzi.s32.f64 	%r8, %fd4;
	mul.wide.s32 	%rd31, %r8, 8;
	add.s64 	%rd32, %rd30, %rd31;
	ld.global.f64 	%fd5, [%rd32];
	cvt.rzi.s32.f64 	%r9, %fd5;
	add.s64 	%rd33, %rd32, %rd31;
	ld.global.f64 	%fd6, [%rd33];
	cvt.rzi.s32.f64 	%r10, %fd6;
	mul.wide.s32 	%rd34, %r7, 8;
	add.s64 	%rd35, %rd18, %rd34;
	ld.global.f64 	%fd7, [%rd35+-8];
	add.f64 	%fd8, %fd7, 0dBFF0000000000000;
	cvt.rn.f32.f64 	%f1, %fd8;
	mul.wide.s32 	%rd36, %r9, 8;
	add.s64 	%rd37, %rd18, %rd36;
	ld.global.f64 	%fd9, [%rd37+-8];
	add.f64 	%fd10, %fd9, 0dBFF0000000000000;
	cvt.rn.f32.f64 	%f2, %fd10;
	mul.wide.s32 	%rd38, %r10, 8;
	add.s64 	%rd39, %rd18, %rd38;
	ld.global.f64 	%fd11, [%rd39+-8];
	add.f64 	%fd12, %fd11, 0dBFF0000000000000;
	cvt.rn.f32.f64 	%f3, %fd12;
	add.s64 	%rd40, %rd19, %rd34;
	ld.global.f64 	%fd13, [%rd40+-8];
	add.f64 	%fd14, %fd13, 0dBFF0000000000000;
	cvt.rn.f32.f64 	%f4, %fd14;
	add.s64 	%rd41, %rd19, %rd36;
	ld.global.f64 	%fd15, [%rd41+-8];
	add.f64 	%fd16, %fd15, 0dBFF0000000000000;
	cvt.rn.f32.f64 	%f5, %fd16;
	add.s64 	%rd42, %rd19, %rd38;
	ld.global.f64 	%fd17, [%rd42+-8];
	add.f64 	%fd18, %fd17, 0dBFF0000000000000;
	cvt.rn.f32.f64 	%f6, %fd18;
	add.s64 	%rd43, %rd20, %rd27;
	ld.global.f64 	%fd19, [%rd43];
	cvt.rn.f32.f64 	%f7, %fd19;
	add.s64 	%rd44, %rd21, %rd27;
	ld.global.f64 	%fd20, [%rd44];
	cvt.rn.f32.f64 	%f8, %fd20;
	add.s64 	%rd45, %rd22, %rd27;
	ld.global.f64 	%fd21, [%rd45];
	cvt.rn.f32.f64 	%f9, %fd21;
	mul.f32 	%f10, %f1, %f9;
	fma.rn.f32 	%f11, %f2, %f7, %f10;
	fma.rn.f32 	%f12, %f3, %f8, %f11;
	mul.f32 	%f13, %f4, %f9;
	fma.rn.f32 	%f14, %f5, %f7, %f13;
	fma.rn.f32 	%f15, %f6, %f8, %f14;
	cvt.rmi.f32.f32 	%f16, %f12;
	cvt.rzi.s32.f32 	%r11, %f16;
	cvt.rmi.f32.f32 	%f17, %f15;
	cvt.rzi.s32.f32 	%r12, %f17;
	add.s32 	%r13, %r11, 1;
	cvt.rn.f32.s32 	%f18, %r11;
	sub.f32 	%f19, %f12, %f18;
	cvt.rn.f32.s32 	%f20, %r12;
	sub.f32 	%f21, %f15, %f20;
	mov.f32 	%f22, 0f3F800000;
	sub.f32 	%f23, %f22, %f19;
	sub.f32 	%f24, %f22, %f21;
	mul.f32 	%f25, %f23, %f24;
	mul.f32 	%f26, %f19, %f24;
	mul.f32 	%f27, %f21, %f23;
	mul.f32 	%f28, %f19, %f21;
	cvt.rn.f64.s32 	%fd22, %r11;
	ld.global.f64 	%fd23, [%rd23];
	mul.f64 	%fd24, %fd23, %fd22;
	cvt.rzi.s32.f64 	%r14, %fd24;
	cvt.rn.f64.s32 	%fd25, %r13;
	mul.f64 	%fd26, %fd23, %fd25;
	cvt.rzi.s32.f64 	%r15, %fd26;
	add.s32 	%r16, %r14, %r12;
	add.s32 	%r17, %r15, %r12;
	add.s64 	%rd46, %rd24, %rd27;
	ld.global.f64 	%fd27, [%rd46];
	cvt.rzi.s32.f64 	%r18, %fd27;
	cvt.f64.f32 	%fd28, %f25;
	mul.wide.s32 	%rd47, %r16, 8;
	add.s64 	%rd48, %rd25, %rd47;
	ld.global.f64 	%fd29, [%rd48];
	cvt.f64.f32 	%fd30, %f26;
	mul.wide.s32 	%rd49, %r17, 8;
	add.s64 	%rd50, %rd25, %rd49;
	ld.global.f64 	%fd31, [%rd50];
	mul.f64 	%fd32, %fd31, %fd30;
	fma.rn.f64 	%fd33, %fd29, %fd28, %fd32;
	cvt.f64.f32 	%fd34, %f27;
	ld.global.f64 	%fd35, [%rd48+8];
	fma.rn.f64 	%fd36, %fd35, %fd34, %fd33;
	cvt.f64.f32 	%fd37, %f28;
	ld.global.f64 	%fd38, [%rd50+8];
	fma.rn.f64 	%fd39, %fd38, %fd37, %fd36;
	mul.wide.s32 	%rd51, %r18, 8;
	add.s64 	%rd52, %rd26, %rd51;
	st.global.f64 	[%rd52], %fd39;
$L__BB0_2:
	ret;

}


// ===== COMPILED SASS (sm_100) =====

	.target	sm_100

	.elftype	@"ET_EXEC"


//--------------------- .note.nv.tkinfo           --------------------------
	.section	.note.nv.tkinfo,"",@"SHT_NOTE"
	.sectionflags	@"SHF_NOTE_NV_TKINFO"
	.tkinfo
        /*0018*/ 	.word	0x00000002
        /*0030*/ 	.string	""
        /*0030*/ 	.string	"ptxas"
        /*0030*/ 	.string	"Cuda compilation tools, release 13.0, V13.0.88"
        /*0030*/ 	.string	"Build cuda_13.0.r13.0/compiler.36424714_0"
        /*0030*/ 	.string	"-arch sm_100 -m 64 "



//--------------------- .note.nv.cuinfo           --------------------------
	.section	.note.nv.cuinfo,"",@"SHT_NOTE"
	.sectionflags	@"SHF_NOTE_NV_CUINFO"
        /*0018*/ 	.short	0x0002
        /*001a*/ 	.short	0x0064
        /*001c*/ 	.short	0x0082
	.zero		2


//--------------------- .nv.info                  --------------------------
	.section	.nv.info,"",@"SHT_CUDA_INFO"
	.align	4


	//----- nvinfo : EIATTR_REGCOUNT
	.align		4
        /*0000*/ 	.byte	0x04, 0x2f
        /*0002*/ 	.short	(.L_1 - .L_0)
	.align		4
.L_0:
        /*0004*/ 	.word	index@(_Z8cudaWarpPdPKdS1_S1_S1_S1_S1_S1_S1_S1_S1_S1_S1_)
        /*0008*/ 	.word	0x0000001e


	//----- nvinfo : EIATTR_FRAME_SIZE
	.align		4
.L_1:
        /*000c*/ 	.byte	0x04, 0x11
        /*000e*/ 	.short	(.L_3 - .L_2)
	.align		4
.L_2:
        /*0010*/ 	.word	index@(_Z8cudaWarpPdPKdS1_S1_S1_S1_S1_S1_S1_S1_S1_S1_S1_)
        /*0014*/ 	.word	0x00000000


	//----- nvinfo : EIATTR_MIN_STACK_SIZE
	.align		4
.L_3:
        /*0018*/ 	.byte	0x04, 0x12
        /*001a*/ 	.short	(.L_5 - .L_4)
	.align		4
.L_4:
        /*001c*/ 	.word	index@(_Z8cudaWarpPdPKdS1_S1_S1_S1_S1_S1_S1_S1_S1_S1_S1_)
        /*0020*/ 	.word	0x00000000
.L_5:


//--------------------- .nv.compat                --------------------------
	.section	.nv.compat,"",@"SHT_CUDA_COMPAT_INFO"
	.align	4
        /*0000*/ 	.byte	0x02, 0x09, 0x00, 0x00, 0x02, 0x02, 0x01, 0x00, 0x02, 0x05, 0x05, 0x00, 0x03, 0x07, 0x01, 0x01
        /*0010*/ 	.byte	0x02, 0x03, 0x00, 0x00, 0x02, 0x06, 0x01, 0x00, 0x04, 0x0b, 0x08, 0x00, 0x01, 0x00, 0x00, 0x00
        /*0020*/ 	.byte	0x00, 0x00, 0x00, 0x00


//--------------------- .nv.info._Z8cudaWarpPdPKdS1_S1_S1_S1_S1_S1_S1_S1_S1_S1_S1_ --------------------------
	.section	.nv.info._Z8cudaWarpPdPKdS1_S1_S1_S1_S1_S1_S1_S1_S1_S1_S1_,"",@"SHT_CUDA_INFO"
	.sectionflags	@""
	.align	4


	//----- nvinfo : EIATTR_CUDA_API_VERSION
	.align		4
        /*0000*/ 	.byte	0x04, 0x37
        /*0002*/ 	.short	(.L_7 - .L_6)
.L_6:
        /*0004*/ 	.word	0x00000082


	//----- nvinfo : EIATTR_KPARAM_INFO
	.align		4
.L_7:
        /*0008*/ 	.byte	0x04, 0x17
        /*000a*/ 	.short	(.L_9 - .L_8)
.L_8:
        /*000c*/ 	.word	0x00000000
        /*0010*/ 	.short	0x000c
        /*0012*/ 	.short	0x0060
        /*0014*/ 	.byte	0x00, 0xf5, 0x21, 0x00


	//----- nvinfo : EIATTR_KPARAM_INFO
	.align		4
.L_9:
        /*0018*/ 	.byte	0x04, 0x17
        /*001a*/ 	.short	(.L_11 - .L_10)
.L_10:
        /*001c*/ 	.word	0x00000000
        /*0020*/ 	.short	0x000b
        /*0022*/ 	.short	0x0058
        /*0024*/ 	.byte	0x00, 0xf5, 0x21, 0x00


	//----- nvinfo : EIATTR_KPARAM_INFO
	.align		4
.L_11:
        /*0028*/ 	.byte	0x04, 0x17
        /*002a*/ 	.short	(.L_13 - .L_12)
.L_12:
        /*002c*/ 	.word	0x00000000
        /*0030*/ 	.short	0x000a
        /*0032*/ 	.short	0x0050
        /*0034*/ 	.byte	0x00, 0xf5, 0x21, 0x00


	//----- nvinfo : EIATTR_KPARAM_INFO
	.align		4
.L_13:
        /*0038*/ 	.byte	0x04, 0x17
        /*003a*/ 	.short	(.L_15 - .L_14)
.L_14:
        /*003c*/ 	.word	0x00000000
        /*0040*/ 	.short	0x0009
        /*0042*/ 	.short	0x0048
        /*0044*/ 	.byte	0x00, 0xf5, 0x21, 0x00


	//----- nvinfo : EIATTR_KPARAM_INFO
	.align		4
.L_15:
        /*0048*/ 	.byte	0x04, 0x17
        /*004a*/ 	.short	(.L_17 - .L_16)
.L_16:
        /*004c*/ 	.word	0x00000000
        /*0050*/ 	.short	0x0008
        /*0052*/ 	.short	0x0040
        /*0054*/ 	.byte	0x00, 0xf5, 0x21, 0x00


	//----- nvinfo : EIATTR_KPARAM_INFO
	.align		4
.L_17:
        /*0058*/ 	.byte	0x04, 0x17
        /*005a*/ 	.short	(.L_19 - .L_18)
.L_18:
        /*005c*/ 	.word	0x00000000
        /*0060*/ 	.short	0x0007
        /*0062*/ 	.short	0x0038
        /*0064*/ 	.byte	0x00, 0xf5, 0x21, 0x00


	//----- nvinfo : EIATTR_KPARAM_INFO
	.align		4
.L_19:
        /*0068*/ 	.byte	0x04, 0x17
        /*006a*/ 	.short	(.L_21 - .L_20)
.L_20:
        /*006c*/ 	.word	0x00000000
        /*0070*/ 	.short	0x0006
        /*0072*/ 	.short	0x0030
        /*0074*/ 	.byte	0x00, 0xf5, 0x21, 0x00


	//----- nvinfo : EIATTR_KPARAM_INFO
	.align		4
.L_21:
        /*0078*/ 	.byte	0x04, 0x17
        /*007a*/ 	.short	(.L_23 - .L_22)
.L_22:
        /*007c*/ 	.word	0x00000000
        /*0080*/ 	.short	0x0005
        /*0082*/ 	.short	0x0028
        /*0084*/ 	.byte	0x00, 0xf5, 0x21, 0x00


	//----- nvinfo : EIATTR_KPARAM_INFO
	.align		4
.L_23:
        /*0088*/ 	.byte	0x04, 0x17
        /*008a*/ 	.short	(.L_25 - .L_24)
.L_24:
        /*008c*/ 	.word	0x00000000
        /*0090*/ 	.short	0x0004
        /*0092*/ 	.short	0x0020
        /*0094*/ 	.byte	0x00, 0xf5, 0x21, 0x00


	//----- nvinfo : EIATTR_KPARAM_INFO
	.align		4
.L_25:
        /*0098*/ 	.byte	0x04, 0x17
        /*009a*/ 	.short	(.L_27 - .L_26)
.L_26:
        /*009c*/ 	.word	0x00000000
        /*00a0*/ 	.short	0x0003
        /*00a2*/ 	.short	0x0018
        /*00a4*/ 	.byte	0x00, 0xf5, 0x21, 0x00


	//----- nvinfo : EIATTR_KPARAM_INFO
	.align		4
.L_27:
        /*00a8*/ 	.byte	0x04, 0x17
        /*00aa*/ 	.short	(.L_29 - .L_28)
.L_28:
        /*00ac*/ 	.word	0x00000000
        /*00b0*/ 	.short	0x0002
        /*00b2*/ 	.short	0x0010
        /*00b4*/ 	.byte	0x00, 0xf5, 0x21, 0x00


	//----- nvinfo : EIATTR_KPARAM_INFO
	.align		4
.L_29:
        /*00b8*/ 	.byte	0x04, 0x17
        /*00ba*/ 	.short	(.L_31 - .L_30)
.L_30:
        /*00bc*/ 	.word	0x00000000
        /*00c0*/ 	.short	0x0001
        /*00c2*/ 	.short	0x0008
        /*00c4*/ 	.byte	0x00, 0xf5, 0x21, 0x00


	//----- nvinfo : EIATTR_KPARAM_INFO
	.align		4
.L_31:
        /*00c8*/ 	.byte	0x04, 0x17
        /*00ca*/ 	.short	(.L_33 - .L_32)
.L_32:
        /*00cc*/ 	.word	0x00000000
        /*00d0*/ 	.short	0x0000
        /*00d2*/ 	.short	0x0000
        /*00d4*/ 	.byte	0x00, 0xf5, 0x21, 0x00


	//----- nvinfo : EIATTR_SPARSE_MMA_MASK
	.align		4
.L_33:
        /*00d8*/ 	.byte	0x03, 0x50
        /*00da*/ 	.short	0x0000


	//----- nvinfo : EIATTR_MAXREG_COUNT
	.align		4
        /*00dc*/ 	.byte	0x03, 0x1b
        /*00de*/ 	.short	0x00ff


	//----- nvinfo : EIATTR_MERCURY_ISA_VERSION
	.align		4
        /*00e0*/ 	.byte	0x03, 0x5f
        /*00e2*/ 	.short	0x0101


	//----- nvinfo : EIATTR_VRC_CTA_INIT_COUNT
	.align		4
        /*00e4*/ 	.byte	0x02, 0x4a
	.zero		1
	.zero		1


	//----- nvinfo : EIATTR_EXIT_INSTR_OFFSETS
	.align		4
        /*00e8*/ 	.byte	0x04, 0x1c
        /*00ea*/ 	.short	(.L_35 - .L_34)


	//   ....[0]....
.L_34:
        /*00ec*/ 	.word	0x000000a0


	//   ....[1]....
        /*00f0*/ 	.word	0x00000750


	//----- nvinfo : EIATTR_CBANK_PARAM_SIZE
	.align		4
.L_35:
        /*00f4*/ 	.byte	0x03, 0x19
        /*00f6*/ 	.short	0x0068


	//----- nvinfo : EIATTR_PARAM_CBANK
	.align		4
        /*00f8*/ 	.byte	0x04, 0x0a
        /*00fa*/ 	.short	(.L_37 - .L_36)
	.align		4
.L_36:
        /*00fc*/ 	.word	index@(.nv.constant0._Z8cudaWarpPdPKdS1_S1_S1_S1_S1_S1_S1_S1_S1_S1_S1_)
        /*0100*/ 	.short	0x0380
        /*0102*/ 	.short	0x0068


	//----- nvinfo : EIATTR_SW_WAR
	.align		4
.L_37:
        /*0104*/ 	.byte	0x04, 0x36
        /*0106*/ 	.short	(.L_39 - .L_38)
.L_38:
        /*0108*/ 	.word	0x00000008
.L_39:


//--------------------- .nv.callgraph             --------------------------
	.section	.nv.callgraph,"",@"SHT_CUDA_CALLGRAPH"
	.align	4
	.sectionentsize	8
	.align		4
        /*0000*/ 	.word	0x00000000
	.align		4
        /*0004*/ 	.word	0xffffffff
	.align		4
        /*0008*/ 	.word	0x00000000
	.align		4
        /*000c*/ 	.word	0xfffffffe
	.align		4
        /*0010*/ 	.word	0x00000000
	.align		4
        /*0014*/ 	.word	0xfffffffd
	.align		4
        /*0018*/ 	.word	0x00000000
	.align		4
        /*001c*/ 	.word	0xfffffffc


//--------------------- .text._Z8cudaWarpPdPKdS1_S1_S1_S1_S1_S1_S1_S1_S1_S1_S1_ --------------------------
	.section	.text._Z8cudaWarpPdPKdS1_S1_S1_S1_S1_S1_S1_S1_S1_S1_S1_,"ax",@progbits
	.align	128
        .global         _Z8cudaWarpPdPKdS1_S1_S1_S1_S1_S1_S1_S1_S1_S1_S1_
        .type           _Z8cudaWarpPdPKdS1_S1_S1_S1_S1_S1_S1_S1_S1_S1_S1_,@function
        .size           _Z8cudaWarpPdPKdS1_S1_S1_S1_S1_S1_S1_S1_S1_S1_S1_,(.L_x_1 - _Z8cudaWarpPdPKdS1_S1_S1_S1_S1_S1_S1_S1_S1_S1_S1_)
        .other          _Z8cudaWarpPdPKdS1_S1_S1_S1_S1_S1_S1_S1_S1_S1_S1_,@"STO_CUDA_ENTRY STV_DEFAULT"
_Z8cudaWarpPdPKdS1_S1_S1_S1_S1_S1_S1_S1_S1_S1_S1_:
.text._Z8cudaWarpPdPKdS1_S1_S1_S1_S1_S1_S1_S1_S1_S1_S1_:
[----:B------:R-:W-:Y:S08]  /*0000*/  LDC R1, c[0x0][0x37c] ;  /* 0x0000df00ff017b82 */ /* 0x000ff00000000800 */
[----:B------:R-:W0:Y:S01]  /*0010*/  LDC.64 R2, c[0x0][0x3e0] ;  /* 0x0000f800ff027b82 */ /* 0x000e220000000a00 */
[----:B------:R-:W0:Y:S02]  /*0020*/  LDCU.64 UR4, c[0x0][0x358] ;  /* 0x00006b00ff0477ac */ /* 0x000e240008000a00 */
[----:B0-----:R-:W2:Y:S01]  /*0030*/  LDG.E.64 R2, desc[UR4][R2.64] ;  /* 0x0000000402027981 */ /* 0x001ea2000c1e1b00 */
[----:B------:R-:W0:Y:S01]  /*0040*/  LDCU UR6, c[0x0][0x360] ;  /* 0x00006c00ff0677ac */ /* 0x000e220008000800 */
[----:B------:R-:W0:Y:S01]  /*0050*/  S2R R0, SR_TID.X ;  /* 0x0000000000007919 */ /* 0x000e220000002100 */
[----:B------:R-:W0:Y:S02]  /*0060*/  S2R R7, SR_CTAID.X ;  /* 0x0000000000077919 */ /* 0x000e240000002500 */
[----:B0-----:R-:W-:Y:S01]  /*0070*/  IMAD R0, R7, UR6, R0 ;  /* 0x0000000607007c24 */ /* 0x001fe2000f8e0200 */
[----:B--2---:R-:W0:Y:S04]  /*0080*/  F2I.F64.TRUNC R5, R2 ;  /* 0x0000000200057311 */ /* 0x004e28000030d100 */
[----:B0-----:R-:W-:-:S13]  /*0090*/  ISETP.GE.AND P0, PT, R0, R5, PT ;  /* 0x000000050000720c */ /* 0x001fda0003f06270 */
[----:B------:R-:W-:Y:S05]  /*00a0*/  @P0 EXIT ;  /* 0x000000000000094d */ /* 0x000fea0003800000 */
[----:B------:R-:W0:Y:S08]  /*00b0*/  LDC.64 R2, c[0x0][0x3b0] ;  /* 0x0000ec00ff027b82 */ /* 0x000e300000000a00 */
[----:B------:R-:W1:Y:S08]  /*00c0*/  LDC.64 R4, c[0x0][0x3a8] ;  /* 0x0000ea00ff047b82 */ /* 0x000e700000000a00 */
[----:B------:R-:W2:Y:S01]  /*00d0*/  LDC.64 R8, c[0x0][0x3a0] ;  /* 0x0000e800ff087b82 */ /* 0x000ea20000000a00 */
[----:B0-----:R-:W-:-:S07]  /*00e0*/  IMAD.WIDE R2, R0, 0x8, R2 ;  /* 0x0000000800027825 */ /* 0x001fce00078e0202 */
[----:B------:R-:W0:Y:S01]  /*00f0*/  LDC.64 R10, c[0x0][0x3b8] ;  /* 0x0000ee00ff0a7b82 */ /* 0x000e220000000a00 */
[----:B------:R-:W3:Y:S04]  /*0100*/  LDG.E.64 R6, desc[UR4][R2.64] ;  /* 0x0000000402067981 */ /* 0x000ee8000c1e1b00 */
[----:B-1----:R-:W4:Y:S03]  /*0110*/  LDG.E.64 R14, desc[UR4][R4.64] ;  /* 0x00000004040e7981 */ /* 0x002f26000c1e1b00 */
[----:B------:R-:W1:Y:S08]  /*0120*/  LDC.64 R12, c[0x0][0x3d8] ;  /* 0x0000f600ff0c7b82 */ /* 0x000e700000000a00 */
[----:B------:R-:W5:Y:S01]  /*0130*/  LDC.64 R16, c[0x0][0x3c8] ;  /* 0x0000f200ff107b82 */ /* 0x000f620000000a00 */
[----:B---3--:R-:W2:Y:S08]  /*0140*/  F2I.F64.TRUNC R7, R6 ;  /* 0x0000000600077311 */ /* 0x008eb0000030d100 */
[----:B----4-:R-:W3:Y:S01]  /*0150*/  F2I.F64.TRUNC R15, R14 ;  /* 0x0000000e000f7311 */ /* 0x010ee2000030d100 */
[----:B--2---:R-:W-:-:S05]  /*0160*/  IMAD.WIDE R8, R7, 0x8, R8 ;  /* 0x0000000807087825 */ /* 0x004fca00078e0208 */
[----:B------:R-:W2:Y:S01]  /*0170*/  LDG.E.64 R20, desc[UR4][R8.64] ;  /* 0x0000000408147981 */ /* 0x000ea2000c1e1b00 */
[----:B---3--:R-:W-:-:S05]  /*0180*/  IMAD.WIDE R22, R15, 0x8, R8 ;  /* 0x000000080f167825 */ /* 0x008fca00078e0208 */
[----:B------:R-:W3:Y:S01]  /*0190*/  LDG.E.64 R24, desc[UR4][R22.64] ;  /* 0x0000000416187981 */ /* 0x000ee2000c1e1b00 */
[----:B------:R-:W-:Y:S02]  /*01a0*/  IMAD.WIDE R26, R15, 0x8, R22 ;  /* 0x000000080f1a7825 */ /* 0x000fe400078e0216 */
[----:B------:R-:W4:Y:S03]  /*01b0*/  LDC.64 R14, c[0x0][0x3d0] ;  /* 0x0000f400ff0e7b82 */ /* 0x000f260000000a00 */
[----:B------:R0:W5:Y:S01]  /*01c0*/  LDG.E.64 R18, desc[UR4][R26.64] ;  /* 0x000000041a127981 */ /* 0x000162000c1e1b00 */
[----:B-1----:R-:W-:-:S06]  /*01d0*/  IMAD.WIDE R12, R0, 0x8, R12 ;  /* 0x00000008000c7825 */ /* 0x002fcc00078e020c */
[----:B------:R-:W4:Y:S01]  /*01e0*/  LDG.E.64 R12, desc[UR4][R12.64] ;  /* 0x000000040c0c7981 */ /* 0x000f22000c1e1b00 */
[----:B0-----:R-:W0:Y:S01]  /*01f0*/  LDC.64 R26, c[0x0][0x398] ;  /* 0x0000e600ff1a7b82 */ /* 0x001e220000000a00 */
[----:B--2---:R1:W2:Y:S08]  /*0200*/  F2I.F64.TRUNC R3, R20 ;  /* 0x0000001400037311 */ /* 0x0042b0000030d100 */
[----:B---3--:R-:W3:Y:S01]  /*0210*/  F2I.F64.TRUNC R5, R24 ;  /* 0x0000001800057311 */ /* 0x008ee2000030d100 */
[----:B-1----:R-:W1:Y:S01]  /*0220*/  LDC.64 R20, c[0x0][0x3c0] ;  /* 0x0000f000ff147b82 */ /* 0x002e620000000a00 */
[----:B--2---:R-:W-:-:S06]  /*0230*/  IMAD.WIDE R6, R3, 0x8, R10 ;  /* 0x0000000803067825 */ /* 0x004fcc00078e020a */
[----:B-----5:R-:W2:Y:S01]  /*0240*/  F2I.F64.TRUNC R18, R18 ;  /* 0x0000001200127311 */ /* 0x020ea2000030d100 */
[----:B------:R-:W5:Y:S01]  /*0250*/  LDG.E.64 R6, desc[UR4][R6.64+-0x8] ;  /* 0xfffff80406067981 */ /* 0x000f62000c1e1b00 */
[----:B---3--:R-:W-:-:S06]  /*0260*/  IMAD.WIDE R8, R5, 0x8, R10 ;  /* 0x0000000805087825 */ /* 0x008fcc00078e020a */
[----:B------:R-:W3:Y:S01]  /*0270*/  LDG.E.64 R8, desc[UR4][R8.64+-0x8] ;  /* 0xfffff80408087981 */ /* 0x000ee2000c1e1b00 */
[----:B--2---:R-:W-:-:S04]  /*0280*/  IMAD.WIDE R10, R18, 0x8, R10 ;  /* 0x00000008120a7825 */ /* 0x004fc800078e020a */
[C---:B------:R-:W-:Y:S02]  /*0290*/  IMAD.WIDE R24, R0.reuse, 0x8, R16 ;  /* 0x0000000800187825 */ /* 0x040fe400078e0210 */
[----:B------:R-:W2:Y:S02]  /*02a0*/  LDG.E.64 R10, desc[UR4][R10.64+-0x8] ;  /* 0xfffff8040a0a7981 */ /* 0x000ea4000c1e1b00 */
[----:B----4-:R-:W-:Y:S02]  /*02b0*/  IMAD.WIDE R16, R0, 0x8, R14 ;  /* 0x0000000800107825 */ /* 0x010fe400078e020e */
[----:B------:R-:W4:Y:S04]  /*02c0*/  LDG.E.64 R14, desc[UR4][R24.64] ;  /* 0x00000004180e7981 */ /* 0x000f28000c1e1b00 */
[----:B------:R-:W4:Y:S01]  /*02d0*/  LDG.E.64 R16, desc[UR4][R16.64] ;  /* 0x0000000410107981 */ /* 0x000f22000c1e1b00 */
[----:B-1----:R-:W-:-:S04]  /*02e0*/  IMAD.WIDE R2, R3, 0x8, R20 ;  /* 0x0000000803027825 */ /* 0x002fc800078e0214 */
[--C-:B------:R-:W-:Y:S02]  /*02f0*/  IMAD.WIDE R4, R5, 0x8, R20.reuse ;  /* 0x0000000805047825 */ /* 0x100fe400078e0214 */
[----:B------:R-:W4:Y:S02]  /*0300*/  LDG.E.64 R2, desc[UR4][R2.64+-0x8] ;  /* 0xfffff80402027981 */ /* 0x000f24000c1e1b00 */
[----:B------:R-:W-:Y:S02]  /*0310*/  IMAD.WIDE R20, R18, 0x8, R20 ;  /* 0x0000000812147825 */ /* 0x000fe400078e0214 */
[----:B------:R-:W4:Y:S04]  /*0320*/  LDG.E.64 R4, desc[UR4][R4.64+-0x8] ;  /* 0xfffff80404047981 */ /* 0x000f28000c1e1b00 */
[----:B------:R-:W4:Y:S04]  /*0330*/  LDG.E.64 R20, desc[UR4][R20.64+-0x8] ;  /* 0xfffff80414147981 */ /* 0x000f28000c1e1b00 */
[----:B0-----:R-:W4:Y:S01]  /*0340*/  LDG.E.64 R18, desc[UR4][R26.64] ;  /* 0x000000041a127981 */ /* 0x001f22000c1e1b00 */
[----:B------:R-:W-:Y:S01]  /*0350*/  F2F.F32.F64 R12, R12 ;  /* 0x0000000c000c7310 */ /* 0x000fe20000301000 */
[----:B-----5:R-:W-:-:S02]  /*0360*/  DADD R22, R6, -1 ;  /* 0xbff0000006167429 */ /* 0x020fc40000000000 */
[----:B---3--:R-:W-:-:S08]  /*0370*/  DADD R8, R8, -1 ;  /* 0xbff0000008087429 */ /* 0x008fd00000000000 */
[----:B------:R-:W0:Y:S01]  /*0380*/  F2F.F32.F64 R23, R22 ;  /* 0x0000001600177310 */ /* 0x000e220000301000 */
[----:B--2---:R-:W-:-:S07]  /*0390*/  DADD R10, R10, -1 ;  /* 0xbff000000a0a7429 */ /* 0x004fce0000000000 */
[----:B------:R-:W-:Y:S08]  /*03a0*/  F2F.F32.F64 R9, R8 ;  /* 0x0000000800097310 */ /* 0x000ff00000301000 */
[----:B----4-:R-:W1:Y:S01]  /*03b0*/  F2F.F32.F64 R14, R14 ;  /* 0x0000000e000e7310 */ /* 0x010e620000301000 */
[----:B0-----:R-:W-:-:S07]  /*03c0*/  FMUL R6, R23, R12 ;  /* 0x0000000c17067220 */ /* 0x001fce0000400000 */
[----:B------:R-:W-:Y:S08]  /*03d0*/  F2F.F32.F64 R7, R10 ;  /* 0x0000000a00077310 */ /* 0x000ff00000301000 */
[----:B------:R-:W0:Y:S01]  /*03e0*/  F2F.F32.F64 R16, R16 ;  /* 0x0000001000107310 */ /* 0x000e220000301000 */
[----:B-1----:R-:W-:Y:S01]  /*03f0*/  FFMA R6, R9, R14, R6 ;  /* 0x0000000e09067223 */ /* 0x002fe20000000006 */
[----:B------:R-:W-:-:S03]  /*0400*/  DADD R22, R2, -1 ;  /* 0xbff0000002167429 */ /* 0x000fc60000000000 */
[----:B0-----:R-:W-:-:S04]  /*0410*/  FFMA R7, R7, R16, R6 ;  /* 0x0000001007077223 */ /* 0x001fc80000000006 */
[----:B------:R-:W0:Y:S01]  /*0420*/  F2I.FLOOR.NTZ R6, R7 ;  /* 0x0000000700067305 */ /* 0x000e220000207100 */
[----:B------:R-:W-:Y:S02]  /*0430*/  DADD R8, R4, -1 ;  /* 0xbff0000004087429 */ /* 0x000fe40000000000 */
[----:B------:R-:W-:-:S05]  /*0440*/  DADD R20, R20, -1 ;  /* 0xbff0000014147429 */ /* 0x000fca0000000000 */
[----:B------:R-:W1:Y:S01]  /*0450*/  F2F.F32.F64 R23, R22 ;  /* 0x0000001600177310 */ /* 0x000e620000301000 */
[----:B0-----:R-:W-:-:S07]  /*0460*/  IADD3 R11, PT, PT, R6, 0x1, RZ ;  /* 0x00000001060b7810 */ /* 0x001fce0007ffe0ff */
[----:B------:R-:W-:Y:S08]  /*0470*/  F2F.F32.F64 R9, R8 ;  /* 0x0000000800097310 */ /* 0x000ff00000301000 */
[----:B------:R-:W0:Y:S01]  /*0480*/  I2F.F64 R4, R11 ;  /* 0x0000000b00047312 */ /* 0x000e220000201c00 */
[----:B-1----:R-:W-:-:S07]  /*0490*/  FMUL R10, R23, R12 ;  /* 0x0000000c170a7220 */ /* 0x002fce0000400000 */
[----:B------:R-:W1:Y:S08]  /*04a0*/  F2F.F32.F64 R21, R20 ;  /* 0x0000001400157310 */ /* 0x000e700000301000 */
[----:B------:R-:W2:Y:S01]  /*04b0*/  I2F.F64 R2, R6 ;  /* 0x0000000600027312 */ /* 0x000ea20000201c00 */
[----:B0-----:R-:W-:Y:S01]  /*04c0*/  DMUL R12, R18, R4 ;  /* 0x00000004120c7228 */ /* 0x001fe20000000000 */
[----:B------:R-:W-:-:S02]  /*04d0*/  FFMA R4, R9, R14, R10 ;  /* 0x0000000e09047223 */ /* 0x000fc4000000000a */
[----:B------:R-:W0:Y:S02]  /*04e0*/  LDC.64 R8, c[0x0][0x390] ;  /* 0x0000e400ff087b82 */ /* 0x000e240000000a00 */
[----:B-1----:R-:W-:-:S05]  /*04f0*/  FFMA R4, R21, R16, R4 ;  /* 0x0000001015047223 */ /* 0x002fca0000000004 */
[----:B------:R-:W1:Y:S01]  /*0500*/  F2I.F64.TRUNC R12, R12 ;  /* 0x0000000c000c7311 */ /* 0x000e62000030d100 */
[----:B------:R-:W3:Y:S01]  /*0510*/  LDC.64 R10, c[0x0][0x388] ;  /* 0x0000e200ff0a7b82 */ /* 0x000ee20000000a00 */
[----:B--2---:R-:W-:-:S06]  /*0520*/  DMUL R18, R2, R18 ;  /* 0x0000001202127228 */ /* 0x004fcc0000000000 */
[----:B------:R-:W1:Y:S08]  /*0530*/  F2I.FLOOR.NTZ R5, R4 ;  /* 0x0000000400057305 */ /* 0x000e700000207100 */
[----:B------:R-:W2:Y:S01]  /*0540*/  F2I.F64.TRUNC R18, R18 ;  /* 0x0000001200127311 */ /* 0x000ea2000030d100 */
[----:B-1----:R-:W-:-:S05]  /*0550*/  IADD3 R17, PT, PT, R5, R12, RZ ;  /* 0x0000000c05117210 */ /* 0x002fca0007ffe0ff */
[----:B0-----:R-:W-:Y:S01]  /*0560*/  IMAD.WIDE R16, R17, 0x8, R8 ;  /* 0x0000000811107825 */ /* 0x001fe200078e0208 */
[----:B--2---:R-:W-:-:S04]  /*0570*/  IADD3 R21, PT, PT, R5, R18, RZ ;  /* 0x0000001205157210 */ /* 0x004fc80007ffe0ff */
[----:B------:R-:W2:Y:S01]  /*0580*/  LDG.E.64 R2, desc[UR4][R16.64] ;  /* 0x0000000410027981 */ /* 0x000ea2000c1e1b00 */
[----:B---3--:R-:W-:-:S03]  /*0590*/  IMAD.WIDE R10, R0, 0x8, R10 ;  /* 0x00000008000a7825 */ /* 0x008fc600078e020a */
[----:B------:R0:W3:Y:S01]  /*05a0*/  LDG.E.64 R14, desc[UR4][R16.64+0x8] ;  /* 0x00000804100e7981 */ /* 0x0000e2000c1e1b00 */
[----:B------:R-:W-:-:S03]  /*05b0*/  IMAD.WIDE R20, R21, 0x8, R8 ;  /* 0x0000000815147825 */ /* 0x000fc600078e0208 */
[----:B------:R-:W4:Y:S04]  /*05c0*/  LDG.E.64 R10, desc[UR4][R10.64] ;  /* 0x000000040a0a7981 */ /* 0x000f28000c1e1b00 */
[----:B------:R-:W5:Y:S04]  /*05d0*/  LDG.E.64 R8, desc[UR4][R20.64] ;  /* 0x0000000414087981 */ /* 0x000f68000c1e1b00 */
[----:B------:R-:W3:Y:S01]  /*05e0*/  LDG.E.64 R12, desc[UR4][R20.64+0x8] ;  /* 0x00000804140c7981 */ /* 0x000ee2000c1e1b00 */
[----:B------:R-:W-:Y:S02]  /*05f0*/  I2FP.F32.S32 R5, R5 ;  /* 0x0000000500057245 */ /* 0x000fe40000201400 */
[----:B------:R-:W-:-:S03]  /*0600*/  I2FP.F32.S32 R6, R6 ;  /* 0x0000000600067245 */ /* 0x000fc60000201400 */
[----:B------:R-:W-:Y:S02]  /*0610*/  FADD R23, R4, -R5 ;  /* 0x8000000504177221 */ /* 0x000fe40000000000 */
[----:B------:R-:W-:Y:S02]  /*0620*/  FADD R0, R7, -R6 ;  /* 0x8000000607007221 */ /* 0x000fe40000000000 */
[----:B------:R-:W-:-:S04]  /*0630*/  FADD R5, -R23, 1 ;  /* 0x3f80000017057421 */ /* 0x000fc80000000100 */
[C---:B------:R-:W-:Y:S01]  /*0640*/  FMUL R24, R0.reuse, R5 ;  /* 0x0000000500187220 */ /* 0x040fe20000400000 */
[----:B------:R-:W-:-:S03]  /*0650*/  FADD R6, -R0, 1 ;  /* 0x3f80000000067421 */ /* 0x000fc60000000100 */
[----:B------:R-:W2:Y:S01]  /*0660*/  F2F.F64.F32 R18, R24 ;  /* 0x0000001800127310 */ /* 0x000ea20000201800 */
[----:B------:R-:W-:Y:S01]  /*0670*/  FMUL R22, R6, R5 ;  /* 0x0000000506167220 */ /* 0x000fe20000400000 */
[----:B------:R-:W-:-:S06]  /*0680*/  FMUL R6, R23, R6 ;  /* 0x0000000617067220 */ /* 0x000fcc0000400000 */
[----:B------:R-:W5:Y:S01]  /*0690*/  F2F.F64.F32 R4, R22 ;  /* 0x0000001600047310 */ /* 0x000f620000201800 */
[----:B0-----:R-:W-:-:S07]  /*06a0*/  FMUL R16, R0, R23 ;  /* 0x0000001700107220 */ /* 0x001fce0000400000 */
[----:B------:R-:W3:Y:S08]  /*06b0*/  F2F.F64.F32 R6, R6 ;  /* 0x0000000600067310 */ /* 0x000ef00000201800 */
[----:B------:R-:W-:Y:S01]  /*06c0*/  F2F.F64.F32 R16, R16 ;  /* 0x0000001000107310 */ /* 0x000fe20000201800 */
[----:B--2---:R-:W-:Y:S01]  /*06d0*/  DMUL R18, R18, R2 ;  /* 0x0000000212127228 */ /* 0x004fe20000000000 */
[----:B------:R-:W0:Y:S06]  /*06e0*/  LDC.64 R2, c[0x0][0x380] ;  /* 0x0000e000ff027b82 */ /* 0x000e2c0000000a00 */
[----:B----4-:R-:W0:Y:S01]  /*06f0*/  F2I.F64.TRUNC R11, R10 ;  /* 0x0000000a000b7311 */ /* 0x010e22000030d100 */
[----:B-----5:R-:W-:-:S08]  /*0700*/  DFMA R4, R4, R8, R18 ;  /* 0x000000080404722b */ /* 0x020fd00000000012 */
[----:B---3--:R-:W-:Y:S01]  /*0710*/  DFMA R4, R6, R12, R4 ;  /* 0x0000000c0604722b */ /* 0x008fe20000000004 */
[----:B0-----:R-:W-:-:S07]  /*0720*/  IMAD.WIDE R2, R11, 0x8, R2 ;  /* 0x000000080b027825 */ /* 0x001fce00078e0202 */
[----:B------:R-:W-:-:S07]  /*0730*/  DFMA R4, R16, R14, R4 ;  /* 0x0000000e1004722b */ /* 0x000fce0000000004 */
[----:B------:R-:W-:Y:S01]  /*0740*/  STG.E.64 desc[UR4][R2.64], R4 ;  /* 0x0000000402007986 */ /* 0x000fe2000c101b04 */
[----:B------:R-:W-:Y:S05]  /*0750*/  EXIT ;  /* 0x000000000000794d */ /* 0x000fea0003800000 */
.L_x_0:
[----:B------:R-:W-:-:S00]  /*0760*/  BRA `(.L_x_0) ;  /* 0xfffffffc00fc7947 */ /* 0x000fc0000383ffff */
[----:B------:R-:W-:-:S00]  /*0770*/  NOP ;  /* 0x0000000000007918 */ /* 0x000fc00000000000 */
        /* <DEDUP_REMOVED lines=8> */
.L_x_1:


//--------------------- .nv.shared.reserved.0     --------------------------
	.section	.nv.shared.reserved.0,"aw",@nobits
	.weak		__nv_reservedSMEM_offset_0_alias
	.size		__nv_reservedSMEM_offset_0_alias, 0, 64
	.other		__nv_reservedSMEM_offset_0_alias,@"STO_CUDA_RESERVED_SHARED STV_DEFAULT"
__nv_reservedSMEM_offset_0_alias:
	.zero		0
	.zero		64


//--------------------- .nv.constant0._Z8cudaWarpPdPKdS1_S1_S1_S1_S1_S1_S1_S1_S1_S1_S1_ --------------------------
	.section	.nv.constant0._Z8cudaWarpPdPKdS1_S1_S1_S1_S1_S1_S1_S1_S1_S1_S1_,"a",@progbits
	.sectionflags	@""
	.align	4
.nv.constant0._Z8cudaWarpPdPKdS1_S1_S1_S1_S1_S1_S1_S1_S1_S1_S1_:
	.zero		1000


//--------------------- SYMBOLS --------------------------

	.type		.nv.reservedSmem.offset0,@object
	.size		.nv.reservedSmem.offset0,0x4
